	.headerflags	@"EF_CUDA_TEXMODE_UNIFIED EF_CUDA_64BIT_ADDRESS EF_CUDA_ACCELERATORS EF_CUDA_SM90 EF_CUDA_VIRTUAL_SM(EF_CUDA_SM90)"
	.elftype	@"ET_EXEC"


//--------------------- .nv.info                  --------------------------
	.section	.nv.info,"",@"SHT_CUDA_INFO"
	.align	4


	//----- nvinfo : EIATTR_REGCOUNT
	.align		4
        /*0000*/ 	.byte	0x04, 0x2f
        /*0002*/ 	.short	(.L_2 - .L_1)
	.align		4
.L_1:
        /*0004*/ 	.word	index@(triton_poi_fused_convolution_tanh_23)
        /*0008*/ 	.word	0x00000014


	//----- nvinfo : EIATTR_MIN_STACK_SIZE
	.align		4
.L_2:
        /*000c*/ 	.byte	0x04, 0x12
        /*000e*/ 	.short	(.L_4 - .L_3)
	.align		4
.L_3:
        /*0010*/ 	.word	index@(triton_poi_fused_convolution_tanh_23)
        /*0014*/ 	.word	0x00000000


	//----- nvinfo : EIATTR_FRAME_SIZE
	.align		4
.L_4:
        /*0018*/ 	.byte	0x04, 0x11
        /*001a*/ 	.short	(.L_6 - .L_5)
	.align		4
.L_5:
        /*001c*/ 	.word	index@(triton_poi_fused_convolution_tanh_23)
        /*0020*/ 	.word	0x00000000


	//----- nvinfo : EIATTR_MIN_STACK_SIZE
	.align		4
.L_6:
        /*0024*/ 	.byte	0x04, 0x12
        /*0026*/ 	.short	(.L_8 - .L_7)
	.align		4
.L_7:
        /*0028*/ 	.word	index@(triton_poi_fused_convolution_tanh_23)
        /*002c*/ 	.word	0x00000000
.L_8:


//--------------------- .nv.info.triton_poi_fused_convolution_tanh_23 --------------------------
	.section	.nv.info.triton_poi_fused_convolution_tanh_23,"",@"SHT_CUDA_INFO"
	.sectionflags	@""
	.align	4


	//----- nvinfo : EIATTR_CUDA_API_VERSION
	.align		4
        /*0000*/ 	.byte	0x04, 0x37
        /*0002*/ 	.short	(.L_10 - .L_9)
.L_9:
        /*0004*/ 	.word	0x0000007c


	//----- nvinfo : EIATTR_KPARAM_INFO
	.align		4
.L_10:
        /*0008*/ 	.byte	0x04, 0x17
        /*000a*/ 	.short	(.L_12 - .L_11)
.L_11:
        /*000c*/ 	.word	0x00000000
        /*0010*/ 	.short	0x0002
        /*0012*/ 	.short	0x0010
        /*0014*/ 	.byte	0x00, 0xf0, 0x11, 0x00


	//----- nvinfo : EIATTR_KPARAM_INFO
	.align		4
.L_12:
        /*0018*/ 	.byte	0x04, 0x17
        /*001a*/ 	.short	(.L_14 - .L_13)
.L_13:
        /*001c*/ 	.word	0x00000000
        /*0020*/ 	.short	0x0001
        /*0022*/ 	.short	0x0008
        /*0024*/ 	.byte	0x00, 0xf4, 0x21, 0x00


	//----- nvinfo : EIATTR_KPARAM_INFO
	.align		4
.L_14:
        /*0028*/ 	.byte	0x04, 0x17
        /*002a*/ 	.short	(.L_16 - .L_15)
.L_15:
        /*002c*/ 	.word	0x00000000
        /*0030*/ 	.short	0x0000
        /*0032*/ 	.short	0x0000
        /*0034*/ 	.byte	0x00, 0xf4, 0x21, 0x00


	//----- nvinfo : EIATTR_SPARSE_MMA_MASK
	.align		4
.L_16:
        /*0038*/ 	.byte	0x03, 0x50
        /*003a*/ 	.short	0x0000


	//----- nvinfo : EIATTR_MAXREG_COUNT
	.align		4
        /*003c*/ 	.byte	0x03, 0x1b
        /*003e*/ 	.short	0x00ff


	//----- nvinfo : EIATTR_EXIT_INSTR_OFFSETS
	.align		4
        /*0040*/ 	.byte	0x04, 0x1c
        /*0042*/ 	.short	(.L_18 - .L_17)


	//   ....[0]....
.L_17:
        /*0044*/ 	.word	0x00000de0


	//----- nvinfo : EIATTR_REQNTID
	.align		4
.L_18:
        /*0048*/ 	.byte	0x04, 0x10
        /*004a*/ 	.short	(.L_20 - .L_19)
.L_19:
        /*004c*/ 	.word	0x00000080
        /*0050*/ 	.word	0x00000001
        /*0054*/ 	.word	0x00000001


	//----- nvinfo : EIATTR_CRS_STACK_SIZE
	.align		4
.L_20:
        /*0058*/ 	.byte	0x04, 0x1e
        /*005a*/ 	.short	(.L_22 - .L_21)
.L_21:
        /*005c*/ 	.word	0x00000000


	//----- nvinfo : EIATTR_CBANK_PARAM_SIZE
	.align		4
.L_22:
        /*0060*/ 	.byte	0x03, 0x19
        /*0062*/ 	.short	0x0014


	//----- nvinfo : EIATTR_PARAM_CBANK
	.align		4
        /*0064*/ 	.byte	0x04, 0x0a
        /*0066*/ 	.short	(.L_24 - .L_23)
	.align		4
.L_23:
        /*0068*/ 	.word	index@(.nv.constant0.triton_poi_fused_convolution_tanh_23)
        /*006c*/ 	.short	0x0210
        /*006e*/ 	.short	0x0014


	//----- nvinfo : EIATTR_SW_WAR
	.align		4
.L_24:
        /*0070*/ 	.byte	0x04, 0x36
        /*0072*/ 	.short	(.L_26 - .L_25)
.L_25:
        /*0074*/ 	.word	0x00000008
.L_26:


//--------------------- .nv.callgraph             --------------------------
	.section	.nv.callgraph,"",@"SHT_CUDA_CALLGRAPH"
	.align	4
	.sectionentsize	8
	.align		4
        /*0000*/ 	.word	0x00000000
	.align		4
        /*0004*/ 	.word	0xffffffff
	.align		4
        /*0008*/ 	.word	0x00000000
	.align		4
        /*000c*/ 	.word	0xfffffffe
	.align		4
        /*0010*/ 	.word	0x00000000
	.align		4
        /*0014*/ 	.word	0xfffffffd
	.align		4
        /*0018*/ 	.word	0x00000000
	.align		4
        /*001c*/ 	.word	0xfffffffc


//--------------------- .nv.constant4             --------------------------
	.section	.nv.constant4,"a",@progbits
	.align	8
	.align		8
.nv.constant4:
        /*0000*/ 	.dword	_$_str


//--------------------- .text.triton_poi_fused_convolution_tanh_23 --------------------------
	.section	.text.triton_poi_fused_convolution_tanh_23,"ax",@progbits
	.align	128
        .global         triton_poi_fused_convolution_tanh_23
        .type           triton_poi_fused_convolution_tanh_23,@function
        .size           triton_poi_fused_convolution_tanh_23,(.L_x_25 - triton_poi_fused_convolution_tanh_23)
        .other          triton_poi_fused_convolution_tanh_23,@"STO_CUDA_ENTRY STV_DEFAULT"
triton_poi_fused_convolution_tanh_23:
.text.triton_poi_fused_convolution_tanh_23:
[----:B------:R-:W0:Y:S02]  /*0000*/  LDC R1, c[0x0][0x28] ;  /* 0x00000a00ff017b82 */ /* 0x000e240000000800 */
[----:B------:R-:W1:Y:S01]  /*0010*/  S2R R0, SR_TID.X ;  /* 0x0000000000007919 */ /* 0x000e620000002100 */
[----:B------:R-:W-:Y:S01]  /*0020*/  ULDC.64 UR4, c[0x0][0x208] ;  /* 0x0000820000047ab9 */ /* 0x000fe20000000a00 */
[----:B------:R-:W2:Y:S01]  /*0030*/  S2R R7, SR_CTAID.X ;  /* 0x0000000000077919 */ /* 0x000ea20000002500 */
[----:B-1----:R-:W-:Y:S02]  /*0040*/  SHF.L.U32 R0, R0, 0x2, RZ ;  /* 0x0000000200007819 */ /* 0x002fe400000006ff */
[----:B--2---:R-:W-:Y:S02]  /*0050*/  SHF.R.S32.HI R2, RZ, 0x15, R7 ;  /* 0x00000015ff027819 */ /* 0x004fe40000011407 */
[----:B------:R-:W-:Y:S02]  /*0060*/  LOP3.LUT R0, R0, 0x1fc, RZ, 0xc0, !PT ;  /* 0x000001fc00007812 */ /* 0x000fe400078ec0ff */
[----:B------:R-:W-:Y:S02]  /*0070*/  SGXT R2, R2, 0x1 ;  /* 0x000000010202781a */ /* 0x000fe40000000200 */
[----:B------:R-:W-:-:S04]  /*0080*/  LEA R7, R7, R0, 0xa ;  /* 0x0000000007077211 */ /* 0x000fc800078e50ff */
[----:B------:R-:W-:-:S04]  /*0090*/  LEA.HI R0, R2, R7, RZ, 0x14 ;  /* 0x0000000702007211 */ /* 0x000fc800078fa0ff */
[----:B------:R-:W-:Y:S02]  /*00a0*/  SHF.R.S32.HI R6, RZ, 0x14, R0 ;  /* 0x00000014ff067819 */ /* 0x000fe40000011400 */
[----:B------:R-:W-:Y:S02]  /*00b0*/  IADD3 R0, R0, 0x200, RZ ;  /* 0x0000020000007810 */ /* 0x000fe40007ffe0ff */
[----:B------:R-:W-:Y:S02]  /*00c0*/  LOP3.LUT R3, R6, 0xffff, RZ, 0xc0, !PT ;  /* 0x0000ffff06037812 */ /* 0x000fe400078ec0ff */
[----:B------:R-:W-:Y:S02]  /*00d0*/  SHF.R.S32.HI R0, RZ, 0x14, R0 ;  /* 0x00000014ff007819 */ /* 0x000fe40000011400 */
[----:B------:R-:W-:Y:S02]  /*00e0*/  LEA.HI R4, R3, R6, RZ, 0x12 ;  /* 0x0000000603047211 */ /* 0x000fe400078f90ff */
[----:B------:R-:W1:Y:S01]  /*00f0*/  LDC.64 R2, c[0x0][0x210] ;  /* 0x00008400ff027b82 */ /* 0x000e620000000a00 */
[----:B------:R-:W-:-:S02]  /*0100*/  LOP3.LUT R11, R0, 0xffff, RZ, 0xc0, !PT ;  /* 0x0000ffff000b7812 */ /* 0x000fc400078ec0ff */
[----:B------:R-:W-:-:S04]  /*0110*/  LOP3.LUT R8, R4, 0xfffc, RZ, 0xc0, !PT ;  /* 0x0000fffc04087812 */ /* 0x000fc800078ec0ff */
[----:B------:R-:W-:Y:S01]  /*0120*/  IADD3 R8, RZ, -R8, RZ ;  /* 0x80000008ff087210 */ /* 0x000fe20007ffe0ff */
[----:B------:R-:W2:Y:S03]  /*0130*/  LDC.64 R4, c[0x0][0x218] ;  /* 0x00008600ff047b82 */ /* 0x000ea60000000a00 */
[----:B------:R-:W-:Y:S02]  /*0140*/  PRMT R9, R8, 0x7710, RZ ;  /* 0x0000771008097816 */ /* 0x000fe400000000ff */
[----:B------:R-:W-:Y:S02]  /*0150*/  LEA.HI R8, R11, R0, RZ, 0x12 ;  /* 0x000000000b087211 */ /* 0x000fe400078f90ff */
[----:B------:R-:W-:Y:S02]  /*0160*/  IADD3 R6, R6, R9, RZ ;  /* 0x0000000906067210 */ /* 0x000fe40007ffe0ff */
[----:B------:R-:W-:-:S02]  /*0170*/  LOP3.LUT R8, R8, 0xfffc, RZ, 0xc0, !PT ;  /* 0x0000fffc08087812 */ /* 0x000fc400078ec0ff */
[----:B------:R-:W-:Y:S01]  /*0180*/  PRMT R15, R6, 0x9910, RZ ;  /* 0x00009910060f7816 */ /* 0x000fe200000000ff */
[----:B-1----:R-:W-:Y:S01]  /*0190*/  IMAD.WIDE R2, R7, 0x4, R2 ;  /* 0x0000000407027825 */ /* 0x002fe200078e0202 */
[----:B------:R-:W-:-:S04]  /*01a0*/  IADD3 R7, RZ, -R8, RZ ;  /* 0x80000008ff077210 */ /* 0x000fc80007ffe0ff */
[----:B------:R-:W3:Y:S01]  /*01b0*/  LDG.E.128 R8, desc[UR4][R2.64] ;  /* 0x0000000402087981 */ /* 0x000ee2000c1e1d00 */
[----:B--2---:R-:W-:-:S05]  /*01c0*/  IMAD.WIDE R14, R15, 0x4, R4 ;  /* 0x000000040f0e7825 */ /* 0x004fca00078e0204 */
[----:B------:R-:W3:Y:S01]  /*01d0*/  LDG.E.EL R13, desc[UR4][R14.64] ;  /* 0x000000040e0d7981 */ /* 0x000ee2000c2e1900 */
[----:B------:R-:W-:-:S04]  /*01e0*/  PRMT R7, R7, 0x7710, RZ ;  /* 0x0000771007077816 */ /* 0x000fc800000000ff */
[----:B------:R-:W-:-:S04]  /*01f0*/  IADD3 R0, R0, R7, RZ ;  /* 0x0000000700007210 */ /* 0x000fc80007ffe0ff */
[----:B------:R-:W-:-:S05]  /*0200*/  PRMT R17, R0, 0x9910, RZ ;  /* 0x0000991000117816 */ /* 0x000fca00000000ff */
[----:B------:R-:W-:Y:S02]  /*0210*/  IMAD.WIDE R16, R17, 0x4, R4 ;  /* 0x0000000411107825 */ /* 0x000fe400078e0204 */
[----:B------:R1:W5:Y:S04]  /*0220*/  LDG.E.128 R4, desc[UR4][R2.64+0x800] ;  /* 0x0008000402047981 */ /* 0x000368000c1e1d00 */
[----:B------:R1:W5:Y:S01]  /*0230*/  LDG.E.EL R12, desc[UR4][R16.64] ;  /* 0x00000004100c7981 */ /* 0x000362000c2e1900 */
[----:B------:R-:W-:Y:S01]  /*0240*/  BSSY B0, `(.L_x_0) ;  /* 0x0000017000007945 */ /* 0x000fe20003800000 */
[----:B---3--:R-:W-:-:S04]  /*0250*/  FADD R8, R8, R13 ;  /* 0x0000000d08087221 */ /* 0x008fc80000000000 */
[----:B------:R-:W-:-:S05]  /*0260*/  FADD.FTZ R0, |R8|, -RZ ;  /* 0x800000ff08007221 */ /* 0x000fca0000010200 */
[----:B------:R-:W-:Y:S01]  /*0270*/  FSETP.GE.AND P0, PT, R0, 0.60000002384185791016, PT ;  /* 0x3f19999a0000780b */ /* 0x000fe20003f06000 */
[----:B------:R-:W-:-:S12]  /*0280*/  FADD R9, R9, R13 ;  /* 0x0000000d09097221 */ /* 0x000fd80000000000 */
[----:B-1----:R-:W-:Y:S05]  /*0290*/  @!P0 BRA `(.L_x_1) ;  /* 0x0000000000288947 */ /* 0x002fea0003800000 */
[C---:B------:R-:W-:Y:S01]  /*02a0*/  FMUL R14, R0.reuse, 2.8853900432586669922 ;  /* 0x4038aa3b000e7820 */ /* 0x040fe20000400000 */
[----:B------:R-:W-:Y:S01]  /*02b0*/  HFMA2.MMA R16, -RZ, RZ, 1.875, 0 ;  /* 0x3f800000ff107435 */ /* 0x000fe200000001ff */
[----:B------:R-:W-:-:S04]  /*02c0*/  FSETP.GE.AND P0, PT, R0, 9.010913848876953125, PT ;  /* 0x41102cb40000780b */ /* 0x000fc80003f06000 */
[----:B------:R-:W1:Y:S02]  /*02d0*/  MUFU.EX2 R14, R14 ;  /* 0x0000000e000e7308 */ /* 0x000e640000000800 */
[----:B-1----:R-:W-:-:S06]  /*02e0*/  FADD R15, R14, 1 ;  /* 0x3f8000000e0f7421 */ /* 0x002fcc0000000000 */
[----:B------:R-:W1:Y:S02]  /*02f0*/  MUFU.RCP R15, R15 ;  /* 0x0000000f000f7308 */ /* 0x000e640000001000 */
[----:B-1----:R-:W-:-:S05]  /*0300*/  FFMA.FTZ R16, R15, -2, R16 ;  /* 0xc00000000f107823 */ /* 0x002fca0000010010 */
[----:B------:R-:W-:-:S04]  /*0310*/  FSEL R17, R16, 1, !P0 ;  /* 0x3f80000010117808 */ /* 0x000fc80004000000 */
[----:B------:R-:W-:Y:S01]  /*0320*/  LOP3.LUT R8, R17, 0x80000000, R8, 0xf8, !PT ;  /* 0x8000000011087812 */ /* 0x000fe200078ef808 */
[----:B------:R-:W-:Y:S06]  /*0330*/  BRA `(.L_x_2) ;  /* 0x00000000001c7947 */ /* 0x000fec0003800000 */
.L_x_1:
[----:B------:R-:W-:Y:S01]  /*0340*/  MOV R0, 0x3c80f082 ;  /* 0x3c80f08200007802 */ /* 0x000fe20000000f00 */
[----:B------:R-:W-:-:S04]  /*0350*/  FMUL R15, R8, R8 ;  /* 0x00000008080f7220 */ /* 0x000fc80000400000 */
[----:B------:R-:W-:-:S04]  /*0360*/  FFMA.FTZ R0, R15, R0, -0.052303962409496307373 ;  /* 0xbd563cae0f007423 */ /* 0x000fc80000010000 */
[----:B------:R-:W-:-:S04]  /*0370*/  FFMA.FTZ R0, R15, R0, 0.1331529766321182251 ;  /* 0x3e0859410f007423 */ /* 0x000fc80000010000 */
[----:B------:R-:W-:-:S04]  /*0380*/  FFMA.FTZ R0, R15, R0, -0.33332768082618713379 ;  /* 0xbeaaa9ed0f007423 */ /* 0x000fc80000010000 */
[----:B------:R-:W-:-:S04]  /*0390*/  FFMA.FTZ R15, R15, R0, RZ ;  /* 0x000000000f0f7223 */ /* 0x000fc800000100ff */
[----:B------:R-:W-:-:S07]  /*03a0*/  FFMA.FTZ R8, R8, R15, R8 ;  /* 0x0000000f08087223 */ /* 0x000fce0000010008 */
.L_x_2:
[----:B------:R-:W-:Y:S05]  /*03b0*/  BSYNC B0 ;  /* 0x0000000000007941 */ /* 0x000fea0003800000 */
.L_x_0:
[----:B------:R-:W-:Y:S01]  /*03c0*/  FADD.FTZ R16, |R9|, -RZ ;  /* 0x800000ff09107221 */ /* 0x000fe20000010200 */
[----:B------:R-:W-:Y:S01]  /*03d0*/  BSSY B0, `(.L_x_3) ;  /* 0x0000015000007945 */ /* 0x000fe20003800000 */
[----:B------:R-:W-:-:S03]  /*03e0*/  FADD R10, R10, R13 ;  /* 0x0000000d0a0a7221 */ /* 0x000fc60000000000 */
[----:B------:R-:W-:-:S13]  /*03f0*/  FSETP.GE.AND P0, PT, R16, 0.60000002384185791016, PT ;  /* 0x3f19999a1000780b */ /* 0x000fda0003f06000 */
[----:B------:R-:W-:Y:S05]  /*0400*/  @!P0 BRA `(.L_x_4) ;  /* 0x0000000000288947 */ /* 0x000fea0003800000 */
        /* <DEDUP_REMOVED lines=10> */
.L_x_4:
[----:B------:R-:W-:Y:S01]  /*04b0*/  MOV R0, 0x3c80f082 ;  /* 0x3c80f08200007802 */ /* 0x000fe20000000f00 */
[----:B------:R-:W-:-:S04]  /*04c0*/  FMUL R15, R9, R9 ;  /* 0x00000009090f7220 */ /* 0x000fc80000400000 */
[----:B------:R-:W-:-:S04]  /*04d0*/  FFMA.FTZ R0, R15, R0, -0.052303962409496307373 ;  /* 0xbd563cae0f007423 */ /* 0x000fc80000010000 */
[----:B------:R-:W-:-:S04]  /*04e0*/  FFMA.FTZ R0, R15, R0, 0.1331529766321182251 ;  /* 0x3e0859410f007423 */ /* 0x000fc80000010000 */
[----:B------:R-:W-:-:S04]  /*04f0*/  FFMA.FTZ R0, R15, R0, -0.33332768082618713379 ;  /* 0xbeaaa9ed0f007423 */ /* 0x000fc80000010000 */
[----:B------:R-:W-:-:S04]  /*0500*/  FFMA.FTZ R0, R15, R0, RZ ;  /* 0x000000000f007223 */ /* 0x000fc800000100ff */
[----:B------:R-:W-:-:S07]  /*0510*/  FFMA.FTZ R9, R9, R0, R9 ;  /* 0x0000000009097223 */ /* 0x000fce0000010009 */
.L_x_5:
[----:B------:R-:W-:Y:S05]  /*0520*/  BSYNC B0 ;  /* 0x0000000000007941 */ /* 0x000fea0003800000 */
.L_x_3:
        /* <DEDUP_REMOVED lines=15> */
.L_x_7:
[----:B------:R-:W-:Y:S01]  /*0620*/  MOV R0, 0x3c80f082 ;  /* 0x3c80f08200007802 */ /* 0x000fe20000000f00 */
[----:B------:R-:W-:-:S04]  /*0630*/  FMUL R13, R10, R10 ;  /* 0x0000000a0a0d7220 */ /* 0x000fc80000400000 */
[----:B------:R-:W-:-:S04]  /*0640*/  FFMA.FTZ R0, R13, R0, -0.052303962409496307373 ;  /* 0xbd563cae0d007423 */ /* 0x000fc80000010000 */
[----:B------:R-:W-:-:S04]  /*0650*/  FFMA.FTZ R0, R13, R0, 0.1331529766321182251 ;  /* 0x3e0859410d007423 */ /* 0x000fc80000010000 */
[----:B------:R-:W-:-:S04]  /*0660*/  FFMA.FTZ R0, R13, R0, -0.33332768082618713379 ;  /* 0xbeaaa9ed0d007423 */ /* 0x000fc80000010000 */
[----:B------:R-:W-:-:S04]  /*0670*/  FFMA.FTZ R13, R13, R0, RZ ;  /* 0x000000000d0d7223 */ /* 0x000fc800000100ff */
[----:B------:R-:W-:-:S07]  /*0680*/  FFMA.FTZ R10, R10, R13, R10 ;  /* 0x0000000d0a0a7223 */ /* 0x000fce000001000a */
.L_x_8:
[----:B------:R-:W-:Y:S05]  /*0690*/  BSYNC B0 ;  /* 0x0000000000007941 */ /* 0x000fea0003800000 */
.L_x_6:
[----:B------:R-:W-:Y:S01]  /*06a0*/  FADD.FTZ R15, |R11|, -RZ ;  /* 0x800000ff0b0f7221 */ /* 0x000fe20000010200 */
[----:B------:R-:W-:Y:S01]  /*06b0*/  BSSY B0, `(.L_x_9) ;  /* 0x0000015000007945 */ /* 0x000fe20003800000 */
[----:B-----5:R-:W-:-:S03]  /*06c0*/  FADD R4, R4, R12 ;  /* 0x0000000c04047221 */ /* 0x020fc60000000000 */
        /* <DEDUP_REMOVED lines=12> */
.L_x_10:
[----:B------:R-:W-:Y:S01]  /*0790*/  MOV R0, 0x3c80f082 ;  /* 0x3c80f08200007802 */ /* 0x000fe20000000f00 */
[----:B------:R-:W-:-:S04]  /*07a0*/  FMUL R13, R11, R11 ;  /* 0x0000000b0b0d7220 */ /* 0x000fc80000400000 */
[----:B------:R-:W-:-:S04]  /*07b0*/  FFMA.FTZ R0, R13, R0, -0.052303962409496307373 ;  /* 0xbd563cae0d007423 */ /* 0x000fc80000010000 */
[----:B------:R-:W-:-:S04]  /*07c0*/  FFMA.FTZ R0, R13, R0, 0.1331529766321182251 ;  /* 0x3e0859410d007423 */ /* 0x000fc80000010000 */
[----:B------:R-:W-:-:S04]  /*07d0*/  FFMA.FTZ R0, R13, R0, -0.33332768082618713379 ;  /* 0xbeaaa9ed0d007423 */ /* 0x000fc80000010000 */
[----:B------:R-:W-:-:S04]  /*07e0*/  FFMA.FTZ R0, R13, R0, RZ ;  /* 0x000000000d007223 */ /* 0x000fc800000100ff */
[----:B------:R-:W-:-:S07]  /*07f0*/  FFMA.FTZ R11, R11, R0, R11 ;  /* 0x000000000b0b7223 */ /* 0x000fce000001000b */
.L_x_11:
[----:B------:R-:W-:Y:S05]  /*0800*/  BSYNC B0 ;  /* 0x0000000000007941 */ /* 0x000fea0003800000 */
.L_x_9:
        /* <DEDUP_REMOVED lines=15> */
.L_x_13:
[----:B------:R-:W-:Y:S01]  /*0900*/  MOV R0, 0x3c80f082 ;  /* 0x3c80f08200007802 */ /* 0x000fe20000000f00 */
[----:B------:R-:W-:-:S04]  /*0910*/  FMUL R13, R4, R4 ;  /* 0x00000004040d7220 */ /* 0x000fc80000400000 */
[----:B------:R-:W-:-:S04]  /*0920*/  FFMA.FTZ R0, R13, R0, -0.052303962409496307373 ;  /* 0xbd563cae0d007423 */ /* 0x000fc80000010000 */
[----:B------:R-:W-:-:S04]  /*0930*/  FFMA.FTZ R0, R13, R0, 0.1331529766321182251 ;  /* 0x3e0859410d007423 */ /* 0x000fc80000010000 */
[----:B------:R-:W-:-:S04]  /*0940*/  FFMA.FTZ R0, R13, R0, -0.33332768082618713379 ;  /* 0xbeaaa9ed0d007423 */ /* 0x000fc80000010000 */
[----:B------:R-:W-:-:S04]  /*0950*/  FFMA.FTZ R13, R13, R0, RZ ;  /* 0x000000000d0d7223 */ /* 0x000fc800000100ff */
[----:B------:R-:W-:-:S07]  /*0960*/  FFMA.FTZ R4, R4, R13, R4 ;  /* 0x0000000d04047223 */ /* 0x000fce0000010004 */
.L_x_14:
[----:B------:R-:W-:Y:S05]  /*0970*/  BSYNC B0 ;  /* 0x0000000000007941 */ /* 0x000fea0003800000 */
.L_x_12:
        /* <DEDUP_REMOVED lines=15> */
.L_x_16:
[----:B------:R-:W-:Y:S01]  /*0a70*/  MOV R0, 0x3c80f082 ;  /* 0x3c80f08200007802 */ /* 0x000fe20000000f00 */
[----:B------:R-:W-:-:S04]  /*0a80*/  FMUL R13, R5, R5 ;  /* 0x00000005050d7220 */ /* 0x000fc80000400000 */
[----:B------:R-:W-:-:S04]  /*0a90*/  FFMA.FTZ R0, R13, R0, -0.052303962409496307373 ;  /* 0xbd563cae0d007423 */ /* 0x000fc80000010000 */
[----:B------:R-:W-:-:S04]  /*0aa0*/  FFMA.FTZ R0, R13, R0, 0.1331529766321182251 ;  /* 0x3e0859410d007423 */ /* 0x000fc80000010000 */
[----:B------:R-:W-:-:S04]  /*0ab0*/  FFMA.FTZ R0, R13, R0, -0.33332768082618713379 ;  /* 0xbeaaa9ed0d007423 */ /* 0x000fc80000010000 */
[----:B------:R-:W-:-:S04]  /*0ac0*/  FFMA.FTZ R0, R13, R0, RZ ;  /* 0x000000000d007223 */ /* 0x000fc800000100ff */
[----:B------:R-:W-:-:S07]  /*0ad0*/  FFMA.FTZ R5, R5, R0, R5 ;  /* 0x0000000005057223 */ /* 0x000fce0000010005 */
.L_x_17:
[----:B------:R-:W-:Y:S05]  /*0ae0*/  BSYNC B0 ;  /* 0x0000000000007941 */ /* 0x000fea0003800000 */
.L_x_15:
        /* <DEDUP_REMOVED lines=15> */
.L_x_19:
[----:B------:R-:W-:Y:S01]  /*0be0*/  MOV R0, 0x3c80f082 ;  /* 0x3c80f08200007802 */ /* 0x000fe20000000f00 */
[----:B------:R-:W-:-:S04]  /*0bf0*/  FMUL R13, R6, R6 ;  /* 0x00000006060d7220 */ /* 0x000fc80000400000 */
[----:B------:R-:W-:-:S04]  /*0c00*/  FFMA.FTZ R0, R13, R0, -0.052303962409496307373 ;  /* 0xbd563cae0d007423 */ /* 0x000fc80000010000 */
[----:B------:R-:W-:-:S04]  /*0c10*/  FFMA.FTZ R0, R13, R0, 0.1331529766321182251 ;  /* 0x3e0859410d007423 */ /* 0x000fc80000010000 */
[----:B------:R-:W-:-:S04]  /*0c20*/  FFMA.FTZ R0, R13, R0, -0.33332768082618713379 ;  /* 0xbeaaa9ed0d007423 */ /* 0x000fc80000010000 */
[----:B------:R-:W-:-:S04]  /*0c30*/  FFMA.FTZ R13, R13, R0, RZ ;  /* 0x000000000d0d7223 */ /* 0x000fc800000100ff */
[----:B------:R-:W-:-:S07]  /*0c40*/  FFMA.FTZ R6, R6, R13, R6 ;  /* 0x0000000d06067223 */ /* 0x000fce0000010006 */
.L_x_20:
[----:B------:R-:W-:Y:S05]  /*0c50*/  BSYNC B0 ;  /* 0x0000000000007941 */ /* 0x000fea0003800000 */
.L_x_18:
[----:B------:R-:W-:Y:S01]  /*0c60*/  FADD.FTZ R14, |R7|, -RZ ;  /* 0x800000ff070e7221 */ /* 0x000fe20000010200 */
[----:B------:R-:W-:Y:S04]  /*0c70*/  BSSY B0, `(.L_x_21) ;  /* 0x0000014000007945 */ /* 0x000fe80003800000 */
        /* <DEDUP_REMOVED lines=12> */
.L_x_22:
[----:B------:R-:W-:Y:S01]  /*0d40*/  MOV R0, 0x3c80f082 ;  /* 0x3c80f08200007802 */ /* 0x000fe20000000f00 */
[----:B------:R-:W-:-:S04]  /*0d50*/  FMUL R13, R7, R7 ;  /* 0x00000007070d7220 */ /* 0x000fc80000400000 */
[----:B------:R-:W-:-:S04]  /*0d60*/  FFMA.FTZ R0, R13, R0, -0.052303962409496307373 ;  /* 0xbd563cae0d007423 */ /* 0x000fc80000010000 */
[----:B------:R-:W-:-:S04]  /*0d70*/  FFMA.FTZ R0, R13, R0, 0.1331529766321182251 ;  /* 0x3e0859410d007423 */ /* 0x000fc80000010000 */
[----:B------:R-:W-:-:S04]  /*0d80*/  FFMA.FTZ R0, R13, R0, -0.33332768082618713379 ;  /* 0xbeaaa9ed0d007423 */ /* 0x000fc80000010000 */
[----:B------:R-:W-:-:S04]  /*0d90*/  FFMA.FTZ R0, R13, R0, RZ ;  /* 0x000000000d007223 */ /* 0x000fc800000100ff */
[----:B------:R-:W-:-:S07]  /*0da0*/  FFMA.FTZ R7, R7, R0, R7 ;  /* 0x0000000007077223 */ /* 0x000fce0000010007 */
.L_x_23:
[----:B------:R-:W-:Y:S05]  /*0db0*/  BSYNC B0 ;  /* 0x0000000000007941 */ /* 0x000fea0003800000 */
.L_x_21:
[----:B------:R-:W-:Y:S04]  /*0dc0*/  STG.E.128 desc[UR4][R2.64], R8 ;  /* 0x0000000802007986 */ /* 0x000fe8000c101d04 */
[----:B------:R-:W-:Y:S01]  /*0dd0*/  STG.E.128 desc[UR4][R2.64+0x800], R4 ;  /* 0x0008000402007986 */ /* 0x000fe2000c101d04 */
[----:B------:R-:W-:Y:S05]  /*0de0*/  EXIT ;  /* 0x000000000000794d */ /* 0x000fea0003800000 */
.L_x_24:
[----:B------:R-:W-:-:S00]  /*0df0*/  BRA `(.L_x_24) ;  /* 0xfffffffc00fc7947 */ /* 0x000fc0000383ffff */
[----:B------:R-:W-:-:S00]  /*0e00*/  NOP ;  /* 0x0000000000007918 */ /* 0x000fc00000000000 */
[----:B------:R-:W-:-:S00]  /*0e10*/  NOP ;  /* 0x0000000000007918 */ /* 0x000fc00000000000 */
[----:B------:R-:W-:-:S00]  /*0e20*/  NOP ;  /* 0x0000000000007918 */ /* 0x000fc00000000000 */
[----:B------:R-:W-:-:S00]  /*0e30*/  NOP ;  /* 0x0000000000007918 */ /* 0x000fc00000000000 */
[----:B------:R-:W-:-:S00]  /*0e40*/  NOP ;  /* 0x0000000000007918 */ /* 0x000fc00000000000 */
[----:B------:R-:W-:-:S00]  /*0e50*/  NOP ;  /* 0x0000000000007918 */ /* 0x000fc00000000000 */
[----:B------:R-:W-:-:S00]  /*0e60*/  NOP ;  /* 0x0000000000007918 */ /* 0x000fc00000000000 */
[----:B------:R-:W-:-:S00]  /*0e70*/  NOP ;  /* 0x0000000000007918 */ /* 0x000fc00000000000 */
.L_x_25:


//--------------------- .nv.global.init           --------------------------
	.section	.nv.global.init,"aw",@progbits
.nv.global.init:
	.type		_$_str,@object
	.size		_$_str,(.L_0 - _$_str)
_$_str:
        /*0000*/ 	.byte	0x5f, 0x5f, 0x43, 0x55, 0x44, 0x41, 0x5f, 0x46, 0x54, 0x5a, 0x00
.L_0:


//--------------------- .nv.constant0.triton_poi_fused_convolution_tanh_23 --------------------------
	.section	.nv.constant0.triton_poi_fused_convolution_tanh_23,"a",@progbits
	.sectionflags	@""
	.align	4
.nv.constant0.triton_poi_fused_convolution_tanh_23:
	.zero		548
